//
// Generated by NVIDIA NVVM Compiler
//
// Compiler Build ID: CL-32688072
// Cuda compilation tools, release 12.1, V12.1.105
// Based on NVVM 7.0.1
//

.version 8.1
.target sm_86
.address_size 64

	// .globl	_Z23L0CacheSize_test_kernel6float4PjS0_Pfii

.visible .entry _Z23L0CacheSize_test_kernel6float4PjS0_Pfii(
	.param .align 16 .b8 _Z23L0CacheSize_test_kernel6float4PjS0_Pfii_param_0[16],
	.param .u64 _Z23L0CacheSize_test_kernel6float4PjS0_Pfii_param_1,
	.param .u64 _Z23L0CacheSize_test_kernel6float4PjS0_Pfii_param_2,
	.param .u64 _Z23L0CacheSize_test_kernel6float4PjS0_Pfii_param_3,
	.param .u32 _Z23L0CacheSize_test_kernel6float4PjS0_Pfii_param_4,
	.param .u32 _Z23L0CacheSize_test_kernel6float4PjS0_Pfii_param_5
)
{
	.reg .pred 	%p<4>;
	.reg .f32 	%f<29>;
	.reg .b32 	%r<16>;
	.reg .b64 	%rd<11>;


	ld.param.u64 	%rd1, [_Z23L0CacheSize_test_kernel6float4PjS0_Pfii_param_1];
	ld.param.u64 	%rd2, [_Z23L0CacheSize_test_kernel6float4PjS0_Pfii_param_2];
	ld.param.u64 	%rd3, [_Z23L0CacheSize_test_kernel6float4PjS0_Pfii_param_3];
	ld.param.u32 	%r6, [_Z23L0CacheSize_test_kernel6float4PjS0_Pfii_param_4];
	ld.param.u32 	%r4, [_Z23L0CacheSize_test_kernel6float4PjS0_Pfii_param_5];
	ld.param.f32 	%f9, [_Z23L0CacheSize_test_kernel6float4PjS0_Pfii_param_0+12];
	ld.param.f32 	%f8, [_Z23L0CacheSize_test_kernel6float4PjS0_Pfii_param_0+8];
	ld.param.f32 	%f7, [_Z23L0CacheSize_test_kernel6float4PjS0_Pfii_param_0+4];
	ld.param.f32 	%f28, [_Z23L0CacheSize_test_kernel6float4PjS0_Pfii_param_0];
	mov.u32 	%r7, %tid.x;
	shr.s32 	%r1, %r7, 5;
	// begin inline asm
	mov.u32 %r5, %clock;
	// end inline asm
	setp.eq.s32 	%p1, %r1, %r6;
	@%p1 bra 	$L__BB0_3;
	bra.uni 	$L__BB0_1;

$L__BB0_3:
	fma.rn.f32 	%f19, %f28, %f8, %f7;
	fma.rn.f32 	%f20, %f19, %f8, %f7;
	fma.rn.f32 	%f21, %f20, %f8, %f7;
	fma.rn.f32 	%f22, %f21, %f8, %f7;
	fma.rn.f32 	%f23, %f22, %f8, %f7;
	fma.rn.f32 	%f24, %f23, %f8, %f7;
	fma.rn.f32 	%f25, %f24, %f8, %f7;
	fma.rn.f32 	%f26, %f25, %f8, %f7;
	fma.rn.f32 	%f27, %f26, %f8, %f7;
	fma.rn.f32 	%f28, %f27, %f8, %f7;
	bra.uni 	$L__BB0_4;

$L__BB0_1:
	setp.ne.s32 	%p2, %r1, %r4;
	@%p2 bra 	$L__BB0_4;

	fma.rn.f32 	%f10, %f28, %f8, %f9;
	fma.rn.f32 	%f11, %f10, %f8, %f9;
	fma.rn.f32 	%f12, %f11, %f8, %f9;
	fma.rn.f32 	%f13, %f12, %f8, %f9;
	fma.rn.f32 	%f14, %f13, %f8, %f9;
	fma.rn.f32 	%f15, %f14, %f8, %f9;
	fma.rn.f32 	%f16, %f15, %f8, %f9;
	fma.rn.f32 	%f17, %f16, %f8, %f9;
	fma.rn.f32 	%f18, %f17, %f8, %f9;
	fma.rn.f32 	%f28, %f18, %f8, %f9;

$L__BB0_4:
	// begin inline asm
	mov.u32 %r8, %clock;
	// end inline asm
	and.b32  	%r10, %r7, 31;
	setp.ne.s32 	%p3, %r10, 0;
	@%p3 bra 	$L__BB0_6;

	mov.u32 	%r11, %ctaid.x;
	mov.u32 	%r12, %ntid.x;
	mad.lo.s32 	%r14, %r11, %r12, %r7;
	shr.s32 	%r15, %r14, 5;
	cvta.to.global.u64 	%rd4, %rd3;
	mul.wide.s32 	%rd5, %r15, 4;
	add.s64 	%rd6, %rd4, %rd5;
	st.global.f32 	[%rd6], %f28;
	cvta.to.global.u64 	%rd7, %rd1;
	add.s64 	%rd8, %rd7, %rd5;
	st.global.u32 	[%rd8], %r5;
	cvta.to.global.u64 	%rd9, %rd2;
	add.s64 	%rd10, %rd9, %rd5;
	st.global.u32 	[%rd10], %r8;

$L__BB0_6:
	ret;

}



// ===== COMPILED SASS (sm_100) =====

	.target	sm_100

	.elftype	@"ET_EXEC"


//--------------------- .note.nv.tkinfo           --------------------------
	.section	.note.nv.tkinfo,"",@"SHT_NOTE"
	.sectionflags	@"SHF_NOTE_NV_TKINFO"
	.tkinfo
        /*0018*/ 	.word	0x00000002
        /*0030*/ 	.string	""
        /*0030*/ 	.string	"ptxas"
        /*0030*/ 	.string	"Cuda compilation tools, release 13.0, V13.0.88"
        /*0030*/ 	.string	"Build cuda_13.0.r13.0/compiler.36424714_0"
        /*0030*/ 	.string	"-arch sm_100 "



//--------------------- .note.nv.cuinfo           --------------------------
	.section	.note.nv.cuinfo,"",@"SHT_NOTE"
	.sectionflags	@"SHF_NOTE_NV_CUINFO"
        /*0018*/ 	.short	0x0002
        /*001a*/ 	.short	0x0056
        /*001c*/ 	.short	0x0082
	.zero		2


//--------------------- .nv.info                  --------------------------
	.section	.nv.info,"",@"SHT_CUDA_INFO"
	.align	4


	//----- nvinfo : EIATTR_REGCOUNT
	.align		4
        /*0000*/ 	.byte	0x04, 0x2f
        /*0002*/ 	.short	(.L_1 - .L_0)
	.align		4
.L_0:
        /*0004*/ 	.word	index@(_Z23L0CacheSize_test_kernel6float4PjS0_Pfii)
        /*0008*/ 	.word	0x00000012


	//----- nvinfo : EIATTR_FRAME_SIZE
	.align		4
.L_1:
        /*000c*/ 	.byte	0x04, 0x11
        /*000e*/ 	.short	(.L_3 - .L_2)
	.align		4
.L_2:
        /*0010*/ 	.word	index@(_Z23L0CacheSize_test_kernel6float4PjS0_Pfii)
        /*0014*/ 	.word	0x00000000


	//----- nvinfo : EIATTR_MIN_STACK_SIZE
	.align		4
.L_3:
        /*0018*/ 	.byte	0x04, 0x12
        /*001a*/ 	.short	(.L_5 - .L_4)
	.align		4
.L_4:
        /*001c*/ 	.word	index@(_Z23L0CacheSize_test_kernel6float4PjS0_Pfii)
        /*0020*/ 	.word	0x00000000
.L_5:


//--------------------- .nv.compat                --------------------------
	.section	.nv.compat,"",@"SHT_CUDA_COMPAT_INFO"
	.align	4
        /*0000*/ 	.byte	0x02, 0x09, 0x00, 0x00, 0x02, 0x02, 0x01, 0x00, 0x02, 0x05, 0x05, 0x00, 0x03, 0x07, 0x01, 0x01
        /*0010*/ 	.byte	0x02, 0x03, 0x00, 0x00, 0x02, 0x06, 0x01, 0x00, 0x04, 0x0b, 0x08, 0x00, 0x09, 0x00, 0x00, 0x00
        /*0020*/ 	.byte	0x00, 0x00, 0x00, 0x00


//--------------------- .nv.info._Z23L0CacheSize_test_kernel6float4PjS0_Pfii --------------------------
	.section	.nv.info._Z23L0CacheSize_test_kernel6float4PjS0_Pfii,"",@"SHT_CUDA_INFO"
	.sectionflags	@""
	.align	4


	//----- nvinfo : EIATTR_CUDA_API_VERSION
	.align		4
        /*0000*/ 	.byte	0x04, 0x37
        /*0002*/ 	.short	(.L_7 - .L_6)
.L_6:
        /*0004*/ 	.word	0x00000082


	//----- nvinfo : EIATTR_KPARAM_INFO
	.align		4
.L_7:
        /*0008*/ 	.byte	0x04, 0x17
        /*000a*/ 	.short	(.L_9 - .L_8)
.L_8:
        /*000c*/ 	.word	0x00000000
        /*0010*/ 	.short	0x0005
        /*0012*/ 	.short	0x002c
        /*0014*/ 	.byte	0x00, 0xf0, 0x11, 0x00


	//----- nvinfo : EIATTR_KPARAM_INFO
	.align		4
.L_9:
        /*0018*/ 	.byte	0x04, 0x17
        /*001a*/ 	.short	(.L_11 - .L_10)
.L_10:
        /*001c*/ 	.word	0x00000000
        /*0020*/ 	.short	0x0004
        /*0022*/ 	.short	0x0028
        /*0024*/ 	.byte	0x00, 0xf0, 0x11, 0x00


	//----- nvinfo : EIATTR_KPARAM_INFO
	.align		4
.L_11:
        /*0028*/ 	.byte	0x04, 0x17
        /*002a*/ 	.short	(.L_13 - .L_12)
.L_12:
        /*002c*/ 	.word	0x00000000
        /*0030*/ 	.short	0x0003
        /*0032*/ 	.short	0x0020
        /*0034*/ 	.byte	0x00, 0xf0, 0x21, 0x00


	//----- nvinfo : EIATTR_KPARAM_INFO
	.align		4
.L_13:
        /*0038*/ 	.byte	0x04, 0x17
        /*003a*/ 	.short	(.L_15 - .L_14)
.L_14:
        /*003c*/ 	.word	0x00000000
        /*0040*/ 	.short	0x0002
        /*0042*/ 	.short	0x0018
        /*0044*/ 	.byte	0x00, 0xf0, 0x21, 0x00


	//----- nvinfo : EIATTR_KPARAM_INFO
	.align		4
.L_15:
        /*0048*/ 	.byte	0x04, 0x17
        /*004a*/ 	.short	(.L_17 - .L_16)
.L_16:
        /*004c*/ 	.word	0x00000000
        /*0050*/ 	.short	0x0001
        /*0052*/ 	.short	0x0010
        /*0054*/ 	.byte	0x00, 0xf0, 0x21, 0x00


	//----- nvinfo : EIATTR_KPARAM_INFO
	.align		4
.L_17:
        /*0058*/ 	.byte	0x04, 0x17
        /*005a*/ 	.short	(.L_19 - .L_18)
.L_18:
        /*005c*/ 	.word	0x00000000
        /*0060*/ 	.short	0x0000
        /*0062*/ 	.short	0x0000
        /*0064*/ 	.byte	0x00, 0xf0, 0x41, 0x00


	//----- nvinfo : EIATTR_SPARSE_MMA_MASK
	.align		4
.L_19:
        /*0068*/ 	.byte	0x03, 0x50
        /*006a*/ 	.short	0x0000


	//----- nvinfo : EIATTR_MAXREG_COUNT
	.align		4
        /*006c*/ 	.byte	0x03, 0x1b
        /*006e*/ 	.short	0x00ff


	//----- nvinfo : EIATTR_MERCURY_ISA_VERSION
	.align		4
        /*0070*/ 	.byte	0x03, 0x5f
        /*0072*/ 	.short	0x0101


	//----- nvinfo : EIATTR_VRC_CTA_INIT_COUNT
	.align		4
        /*0074*/ 	.byte	0x02, 0x4a
	.zero		1
	.zero		1


	//----- nvinfo : EIATTR_EXIT_INSTR_OFFSETS
	.align		4
        /*0078*/ 	.byte	0x04, 0x1c
        /*007a*/ 	.short	(.L_21 - .L_20)


	//   ....[0]....
.L_20:
        /*007c*/ 	.word	0x00000290


	//   ....[1]....
        /*0080*/ 	.word	0x00000380


	//----- nvinfo : EIATTR_CRS_STACK_SIZE
	.align		4
.L_21:
        /*0084*/ 	.byte	0x04, 0x1e
        /*0086*/ 	.short	(.L_23 - .L_22)
.L_22:
        /*0088*/ 	.word	0x00000000


	//----- nvinfo : EIATTR_CBANK_PARAM_SIZE
	.align		4
.L_23:
        /*008c*/ 	.byte	0x03, 0x19
        /*008e*/ 	.short	0x0030


	//----- nvinfo : EIATTR_PARAM_CBANK
	.align		4
        /*0090*/ 	.byte	0x04, 0x0a
        /*0092*/ 	.short	(.L_25 - .L_24)
	.align		4
.L_24:
        /*0094*/ 	.word	index@(.nv.constant0._Z23L0CacheSize_test_kernel6float4PjS0_Pfii)
        /*0098*/ 	.short	0x0380
        /*009a*/ 	.short	0x0030


	//----- nvinfo : EIATTR_SW_WAR
	.align		4
.L_25:
        /*009c*/ 	.byte	0x04, 0x36
        /*009e*/ 	.short	(.L_27 - .L_26)
.L_26:
        /*00a0*/ 	.word	0x00000008
.L_27:


//--------------------- .nv.callgraph             --------------------------
	.section	.nv.callgraph,"",@"SHT_CUDA_CALLGRAPH"
	.align	4
	.sectionentsize	8
	.align		4
        /*0000*/ 	.word	0x00000000
	.align		4
        /*0004*/ 	.word	0xffffffff
	.align		4
        /*0008*/ 	.word	0x00000000
	.align		4
        /*000c*/ 	.word	0xfffffffe
	.align		4
        /*0010*/ 	.word	0x00000000
	.align		4
        /*0014*/ 	.word	0xfffffffd
	.align		4
        /*0018*/ 	.word	0x00000000
	.align		4
        /*001c*/ 	.word	0xfffffffc


//--------------------- .text._Z23L0CacheSize_test_kernel6float4PjS0_Pfii --------------------------
	.section	.text._Z23L0CacheSize_test_kernel6float4PjS0_Pfii,"ax",@progbits
	.align	128
        .global         _Z23L0CacheSize_test_kernel6float4PjS0_Pfii
        .type           _Z23L0CacheSize_test_kernel6float4PjS0_Pfii,@function
        .size           _Z23L0CacheSize_test_kernel6float4PjS0_Pfii,(.L_x_4 - _Z23L0CacheSize_test_kernel6float4PjS0_Pfii)
        .other          _Z23L0CacheSize_test_kernel6float4PjS0_Pfii,@"STO_CUDA_ENTRY STV_DEFAULT"
_Z23L0CacheSize_test_kernel6float4PjS0_Pfii:
.text._Z23L0CacheSize_test_kernel6float4PjS0_Pfii:
[----:B------:R-:W-:Y:S01]  /*0000*/  LDC R1, c[0x0][0x37c] ;  /* 0x0000df00ff017b82 */ /* 0x000fe20000000800 */
[----:B------:R-:W0:Y:S02]  /*0010*/  S2R R2, SR_TID.X ;  /* 0x0000000000027919 */ /* 0x000e240000002100 */
[----:B0-----:R-:W-:Y:S02]  /*0020*/  SHF.R.S32.HI R3, RZ, 0x5, R2 ;  /* 0x00000005ff037819 */ /* 0x001fe40000011402 */
[----:B------:R-:W-:Y:S01]  /*0030*/  CS2R.32 R0, SR_CLOCKLO ;  /* 0x0000000000007805 */ /* 0x000fe20000005000 */
[----:B------:R-:W0:Y:S01]  /*0040*/  LDCU UR4, c[0x0][0x3a8] ;  /* 0x00007500ff0477ac */ /* 0x000e220008000800 */
[----:B------:R-:W-:Y:S01]  /*0050*/  BSSY.RECONVERGENT B0, `(.L_x_0) ;  /* 0x0000021000007945 */ /* 0x000fe20003800200 */
[----:B0-----:R-:W-:-:S13]  /*0060*/  ISETP.NE.AND P0, PT, R3, UR4, PT ;  /* 0x0000000403007c0c */ /* 0x001fda000bf05270 */
[----:B------:R-:W-:Y:S05]  /*0070*/  @!P0 BRA `(.L_x_1) ;  /* 0x0000000000488947 */ /* 0x000fea0003800000 */
[----:B------:R-:W0:Y:S01]  /*0080*/  LDCU UR4, c[0x0][0x3ac] ;  /* 0x00007580ff0477ac */ /* 0x000e220008000800 */
[----:B------:R-:W1:Y:S01]  /*0090*/  LDCU UR5, c[0x0][0x380] ;  /* 0x00007000ff0577ac */ /* 0x000e620008000800 */
[----:B0-----:R-:W-:Y:S02]  /*00a0*/  ISETP.NE.AND P0, PT, R3, UR4, PT ;  /* 0x0000000403007c0c */ /* 0x001fe4000bf05270 */
[----:B-1----:R-:W-:-:S11]  /*00b0*/  MOV R11, UR5 ;  /* 0x00000005000b7c02 */ /* 0x002fd60008000f00 */
[----:B------:R-:W-:Y:S05]  /*00c0*/  @P0 BRA `(.L_x_2) ;  /* 0x0000000000640947 */ /* 0x000fea0003800000 */
[----:B------:R-:W0:Y:S01]  /*00d0*/  LDC.64 R10, c[0x0][0x388] ;  /* 0x0000e200ff0a7b82 */ /* 0x000e220000000a00 */
[----:B------:R-:W0:Y:S02]  /*00e0*/  LDCU UR4, c[0x0][0x380] ;  /* 0x00007000ff0477ac */ /* 0x000e240008000800 */
[----:B0-----:R-:W-:-:S04]  /*00f0*/  FFMA R4, R10, UR4, R11 ;  /* 0x000000040a047c23 */ /* 0x001fc8000800000b */
[----:B------:R-:W-:-:S04]  /*0100*/  FFMA R4, R4, R10, R11 ;  /* 0x0000000a04047223 */ /* 0x000fc8000000000b */
[----:B------:R-:W-:-:S04]  /*0110*/  FFMA R4, R4, R10, R11 ;  /* 0x0000000a04047223 */ /* 0x000fc8000000000b */
[----:B------:R-:W-:-:S04]  /*0120*/  FFMA R4, R4, R10, R11 ;  /* 0x0000000a04047223 */ /* 0x000fc8000000000b */
[----:B------:R-:W-:-:S04]  /*0130*/  FFMA R4, R4, R10, R11 ;  /* 0x0000000a04047223 */ /* 0x000fc8000000000b */
[----:B------:R-:W-:-:S04]  /*0140*/  FFMA R4, R4, R10, R11 ;  /* 0x0000000a04047223 */ /* 0x000fc8000000000b */
[----:B------:R-:W-:-:S04]  /*0150*/  FFMA R4, R4, R10, R11 ;  /* 0x0000000a04047223 */ /* 0x000fc8000000000b */
[----:B------:R-:W-:-:S04]  /*0160*/  FFMA R4, R4, R10, R11 ;  /* 0x0000000a04047223 */ /* 0x000fc8000000000b */
[----:B------:R-:W-:-:S04]  /*0170*/  FFMA R4, R4, R10, R11 ;  /* 0x0000000a04047223 */ /* 0x000fc8000000000b */
[----:B------:R-:W-:Y:S01]  /*0180*/  FFMA R11, R4, R10, R11 ;  /* 0x0000000a040b7223 */ /* 0x000fe2000000000b */
[----:B------:R-:W-:Y:S06]  /*0190*/  BRA `(.L_x_2) ;  /* 0x0000000000307947 */ /* 0x000fec0003800000 */
.L_x_1:
[----:B------:R-:W0:Y:S01]  /*01a0*/  LDC.64 R4, c[0x0][0x380] ;  /* 0x0000e000ff047b82 */ /* 0x000e220000000a00 */
[----:B------:R-:W0:Y:S02]  /*01b0*/  LDCU UR4, c[0x0][0x388] ;  /* 0x00007100ff0477ac */ /* 0x000e240008000800 */
[----:B0-----:R-:W-:-:S04]  /*01c0*/  FFMA R4, R4, UR4, R5 ;  /* 0x0000000404047c23 */ /* 0x001fc80008000005 */
[----:B------:R-:W-:-:S04]  /*01d0*/  FFMA R4, R4, UR4, R5 ;  /* 0x0000000404047c23 */ /* 0x000fc80008000005 */
[----:B------:R-:W-:-:S04]  /*01e0*/  FFMA R4, R4, UR4, R5 ;  /* 0x0000000404047c23 */ /* 0x000fc80008000005 */
[----:B------:R-:W-:-:S04]  /*01f0*/  FFMA R4, R4, UR4, R5 ;  /* 0x0000000404047c23 */ /* 0x000fc80008000005 */
[----:B------:R-:W-:-:S04]  /*0200*/  FFMA R4, R4, UR4, R5 ;  /* 0x0000000404047c23 */ /* 0x000fc80008000005 */
[----:B------:R-:W-:-:S04]  /*0210*/  FFMA R4, R4, UR4, R5 ;  /* 0x0000000404047c23 */ /* 0x000fc80008000005 */
[----:B------:R-:W-:-:S04]  /*0220*/  FFMA R4, R4, UR4, R5 ;  /* 0x0000000404047c23 */ /* 0x000fc80008000005 */
[----:B------:R-:W-:-:S04]  /*0230*/  FFMA R4, R4, UR4, R5 ;  /* 0x0000000404047c23 */ /* 0x000fc80008000005 */
[----:B------:R-:W-:-:S04]  /*0240*/  FFMA R4, R4, UR4, R5 ;  /* 0x0000000404047c23 */ /* 0x000fc80008000005 */
[----:B------:R-:W-:-:S07]  /*0250*/  FFMA R11, R4, UR4, R5 ;  /* 0x00000004040b7c23 */ /* 0x000fce0008000005 */
.L_x_2:
[----:B------:R-:W-:Y:S05]  /*0260*/  BSYNC.RECONVERGENT B0 ;  /* 0x0000000000007941 */ /* 0x000fea0003800200 */
.L_x_0:
[----:B------:R-:W-:Y:S02]  /*0270*/  CS2R.32 R15, SR_CLOCKLO ;  /* 0x00000000000f7805 */ /* 0x000fe40000005000 */
[----:B------:R-:W-:-:S13]  /*0280*/  LOP3.LUT P0, RZ, R2, 0x1f, RZ, 0xc0, !PT ;  /* 0x0000001f02ff7812 */ /* 0x000fda000780c0ff */
[----:B------:R-:W-:Y:S05]  /*0290*/  @P0 EXIT ;  /* 0x000000000000094d */ /* 0x000fea0003800000 */
[----:B------:R-:W0:Y:S01]  /*02a0*/  S2UR UR4, SR_CTAID.X ;  /* 0x00000000000479c3 */ /* 0x000e220000002500 */
[----:B------:R-:W1:Y:S07]  /*02b0*/  LDCU.64 UR6, c[0x0][0x358] ;  /* 0x00006b00ff0677ac */ /* 0x000e6e0008000a00 */
[----:B------:R-:W0:Y:S08]  /*02c0*/  LDC R3, c[0x0][0x360] ;  /* 0x0000d800ff037b82 */ /* 0x000e300000000800 */
[----:B------:R-:W2:Y:S08]  /*02d0*/  LDC.64 R4, c[0x0][0x3a0] ;  /* 0x0000e800ff047b82 */ /* 0x000eb00000000a00 */
[----:B------:R-:W3:Y:S08]  /*02e0*/  LDC.64 R6, c[0x0][0x390] ;  /* 0x0000e400ff067b82 */ /* 0x000ef00000000a00 */
[----:B------:R-:W4:Y:S01]  /*02f0*/  LDC.64 R8, c[0x0][0x398] ;  /* 0x0000e600ff087b82 */ /* 0x000f220000000a00 */
[----:B0-----:R-:W-:-:S05]  /*0300*/  IMAD R2, R3, UR4, R2 ;  /* 0x0000000403027c24 */ /* 0x001fca000f8e0202 */
[----:B------:R-:W-:-:S05]  /*0310*/  SHF.R.S32.HI R13, RZ, 0x5, R2 ;  /* 0x00000005ff0d7819 */ /* 0x000fca0000011402 */
[----:B--2---:R-:W-:-:S04]  /*0320*/  IMAD.WIDE R2, R13, 0x4, R4 ;  /* 0x000000040d027825 */ /* 0x004fc800078e0204 */
[C---:B---3--:R-:W-:Y:S01]  /*0330*/  IMAD.WIDE R4, R13.reuse, 0x4, R6 ;  /* 0x000000040d047825 */ /* 0x048fe200078e0206 */
[----:B-1----:R-:W-:Y:S04]  /*0340*/  STG.E desc[UR6][R2.64], R11 ;  /* 0x0000000b02007986 */ /* 0x002fe8000c101906 */
[----:B------:R-:W-:Y:S01]  /*0350*/  STG.E desc[UR6][R4.64], R0 ;  /* 0x0000000004007986 */ /* 0x000fe2000c101906 */
[----:B----4-:R-:W-:-:S05]  /*0360*/  IMAD.WIDE R6, R13, 0x4, R8 ;  /* 0x000000040d067825 */ /* 0x010fca00078e0208 */
[----:B------:R-:W-:Y:S01]  /*0370*/  STG.E desc[UR6][R6.64], R15 ;  /* 0x0000000f06007986 */ /* 0x000fe2000c101906 */
[----:B------:R-:W-:Y:S05]  /*0380*/  EXIT ;  /* 0x000000000000794d */ /* 0x000fea0003800000 */
.L_x_3:
[----:B------:R-:W-:-:S00]  /*0390*/  BRA `(.L_x_3) ;  /* 0xfffffffc00fc7947 */ /* 0x000fc0000383ffff */
[----:B------:R-:W-:-:S00]  /*03a0*/  NOP ;  /* 0x0000000000007918 */ /* 0x000fc00000000000 */
        /* <DEDUP_REMOVED lines=13> */
.L_x_4:


//--------------------- .nv.shared.reserved.0     --------------------------
	.section	.nv.shared.reserved.0,"aw",@nobits
	.weak		__nv_reservedSMEM_offset_0_alias
	.size		__nv_reservedSMEM_offset_0_alias, 0, 64
	.other		__nv_reservedSMEM_offset_0_alias,@"STO_CUDA_RESERVED_SHARED STV_DEFAULT"
__nv_reservedSMEM_offset_0_alias:
	.zero		0
	.zero		64


//--------------------- .nv.constant0._Z23L0CacheSize_test_kernel6float4PjS0_Pfii --------------------------
	.section	.nv.constant0._Z23L0CacheSize_test_kernel6float4PjS0_Pfii,"a",@progbits
	.sectionflags	@""
	.align	4
.nv.constant0._Z23L0CacheSize_test_kernel6float4PjS0_Pfii:
	.zero		944


//--------------------- SYMBOLS --------------------------

	.type		.nv.reservedSmem.offset0,@object
	.size		.nv.reservedSmem.offset0,0x4
